	.headerflags	@"EF_CUDA_TEXMODE_UNIFIED EF_CUDA_64BIT_ADDRESS EF_CUDA_SM80 EF_CUDA_VIRTUAL_SM(EF_CUDA_SM80)"
	.elftype	@"ET_EXEC"


//--------------------- .nv.info                  --------------------------
	.section	.nv.info,"",@"SHT_CUDA_INFO"
	.align	4


	//----- nvinfo : EIATTR_REGCOUNT
	.align		4
        /*0000*/ 	.byte	0x04, 0x2f
        /*0002*/ 	.short	(.L_1 - .L_0)
	.align		4
.L_0:
        /*0004*/ 	.word	index@(triton_)
        /*0008*/ 	.word	0x00000010


	//----- nvinfo : EIATTR_MIN_STACK_SIZE
	.align		4
.L_1:
        /*000c*/ 	.byte	0x04, 0x12
        /*000e*/ 	.short	(.L_3 - .L_2)
	.align		4
.L_2:
        /*0010*/ 	.word	index@(triton_)
        /*0014*/ 	.word	0x00000000


	//----- nvinfo : EIATTR_FRAME_SIZE
	.align		4
.L_3:
        /*0018*/ 	.byte	0x04, 0x11
        /*001a*/ 	.short	(.L_5 - .L_4)
	.align		4
.L_4:
        /*001c*/ 	.word	index@(triton_)
        /*0020*/ 	.word	0x00000000


	//----- nvinfo : EIATTR_MIN_STACK_SIZE
	.align		4
.L_5:
        /*0024*/ 	.byte	0x04, 0x12
        /*0026*/ 	.short	(.L_7 - .L_6)
	.align		4
.L_6:
        /*0028*/ 	.word	index@(triton_)
        /*002c*/ 	.word	0x00000000
.L_7:


//--------------------- .nv.info.triton_          --------------------------
	.section	.nv.info.triton_,"",@"SHT_CUDA_INFO"
	.sectionflags	@""
	.align	4


	//----- nvinfo : EIATTR_CUDA_API_VERSION
	.align		4
        /*0000*/ 	.byte	0x04, 0x37
        /*0002*/ 	.short	(.L_9 - .L_8)
.L_8:
        /*0004*/ 	.word	0x0000007c


	//----- nvinfo : EIATTR_SW2861232_WAR
	.align		4
.L_9:
        /*0008*/ 	.byte	0x01, 0x35
	.zero		2


	//----- nvinfo : EIATTR_PARAM_CBANK
	.align		4
        /*000c*/ 	.byte	0x04, 0x0a
        /*000e*/ 	.short	(.L_11 - .L_10)
	.align		4
.L_10:
        /*0010*/ 	.word	index@(.nv.constant0.triton_)
        /*0014*/ 	.short	0x0160
        /*0016*/ 	.short	0x0014


	//----- nvinfo : EIATTR_CBANK_PARAM_SIZE
	.align		4
.L_11:
        /*0018*/ 	.byte	0x03, 0x19
        /*001a*/ 	.short	0x0014


	//----- nvinfo : EIATTR_KPARAM_INFO
	.align		4
        /*001c*/ 	.byte	0x04, 0x17
        /*001e*/ 	.short	(.L_13 - .L_12)
.L_12:
        /*0020*/ 	.word	0x00000000
        /*0024*/ 	.short	0x0002
        /*0026*/ 	.short	0x0010
        /*0028*/ 	.byte	0x00, 0xf0, 0x11, 0x00


	//----- nvinfo : EIATTR_KPARAM_INFO
	.align		4
.L_13:
        /*002c*/ 	.byte	0x04, 0x17
        /*002e*/ 	.short	(.L_15 - .L_14)
.L_14:
        /*0030*/ 	.word	0x00000000
        /*0034*/ 	.short	0x0001
        /*0036*/ 	.short	0x0008
        /*0038*/ 	.byte	0x00, 0xf0, 0x21, 0x00


	//----- nvinfo : EIATTR_KPARAM_INFO
	.align		4
.L_15:
        /*003c*/ 	.byte	0x04, 0x17
        /*003e*/ 	.short	(.L_17 - .L_16)
.L_16:
        /*0040*/ 	.word	0x00000000
        /*0044*/ 	.short	0x0000
        /*0046*/ 	.short	0x0000
        /*0048*/ 	.byte	0x00, 0xf0, 0x21, 0x00


	//----- nvinfo : EIATTR_MAXREG_COUNT
	.align		4
.L_17:
        /*004c*/ 	.byte	0x03, 0x1b
        /*004e*/ 	.short	0x00ff


	//----- nvinfo : EIATTR_EXIT_INSTR_OFFSETS
	.align		4
        /*0050*/ 	.byte	0x04, 0x1c
        /*0052*/ 	.short	(.L_19 - .L_18)


	//   ....[0]....
.L_18:
        /*0054*/ 	.word	0x00000240


	//----- nvinfo : EIATTR_MAX_THREADS
	.align		4
.L_19:
        /*0058*/ 	.byte	0x04, 0x05
        /*005a*/ 	.short	(.L_21 - .L_20)
.L_20:
        /*005c*/ 	.word	0x00000080
        /*0060*/ 	.word	0x00000001
        /*0064*/ 	.word	0x00000001
.L_21:


//--------------------- .nv.callgraph             --------------------------
	.section	.nv.callgraph,"",@"SHT_CUDA_CALLGRAPH"
	.align	4
	.sectionentsize	8
	.align		4
        /*0000*/ 	.word	0x00000000
	.align		4
        /*0004*/ 	.word	0xffffffff
	.align		4
        /*0008*/ 	.word	0x00000000
	.align		4
        /*000c*/ 	.word	0xfffffffe
	.align		4
        /*0010*/ 	.word	0x00000000
	.align		4
        /*0014*/ 	.word	0xfffffffd
	.align		4
        /*0018*/ 	.word	0x00000000
	.align		4
        /*001c*/ 	.word	0xfffffffc


//--------------------- .nv.rel.action            --------------------------
	.section	.nv.rel.action,"",@"SHT_CUDA_RELOCINFO"
	.align	8
	.sectionentsize	8
        /*0000*/ 	.byte	0x73, 0x00, 0x00, 0x00, 0x00, 0x00, 0x00, 0x00, 0x00, 0x00, 0x00, 0x11, 0x25, 0x00, 0x05, 0x36


//--------------------- .nv.constant0.triton_     --------------------------
	.section	.nv.constant0.triton_,"a",@progbits
	.sectionflags	@""
	.align	4
.nv.constant0.triton_:
	.zero		372


//--------------------- .text.triton_             --------------------------
	.section	.text.triton_,"ax",@progbits
	.sectioninfo	@"SHI_REGISTERS=16"
	.align	128
        .global         triton_
        .type           triton_,@function
        .size           triton_,(.L_x_1 - triton_)
        .other          triton_,@"STO_CUDA_ENTRY STV_DEFAULT"
triton_:
.text.triton_:
[----:B------:R-:W-:Y:S02]  /*0000*/  IMAD.MOV.U32 R1, RZ, RZ, c[0x0][0x28] ;  /* 0x00000a00ff017624 */ /* 0x000fe400078e00ff */
[----:B------:R-:W0:Y:S01]  /*0010*/  S2R R0, SR_TID.X ;  /* 0x0000000000007919 */ /* 0x000e220000002100 */
[----:B------:R-:W-:Y:S01]  /*0020*/  IMAD.MOV.U32 R13, RZ, RZ, 0x2 ;  /* 0x00000002ff0d7424 */ /* 0x000fe200078e00ff */
[----:B------:R-:W-:Y:S02]  /*0030*/  ULDC.64 UR4, c[0x0][0x118] ;  /* 0x0000460000047ab9 */ /* 0x000fe40000000a00 */
[----:B------:R-:W1:Y:S01]  /*0040*/  S2R R5, SR_CTAID.X ;  /* 0x0000000000057919 */ /* 0x000e620000002500 */
[----:B0-----:R-:W-:Y:S01]  /*0050*/  IMAD.SHL.U32 R0, R0, 0x8, RZ ;  /* 0x0000000800007824 */ /* 0x001fe200078e00ff */
[----:B-1----:R-:W-:-:S04]  /*0060*/  SHF.R.S32.HI R3, RZ, 0x15, R5 ;  /* 0x00000015ff037819 */ /* 0x002fc80000011405 */
[----:B------:R-:W-:Y:S02]  /*0070*/  LOP3.LUT R0, R0, 0x3f8, RZ, 0xc0, !PT ;  /* 0x000003f800007812 */ /* 0x000fe400078ec0ff */
[----:B------:R-:W-:-:S03]  /*0080*/  SGXT R3, R3, 0x1 ;  /* 0x000000010303781a */ /* 0x000fc60000000200 */
[----:B------:R-:W-:-:S05]  /*0090*/  IMAD R0, R5, 0x400, R0 ;  /* 0x0000040005007824 */ /* 0x000fca00078e0200 */
[CC--:B------:R-:W-:Y:S02]  /*00a0*/  LEA.HI R2, R3.reuse, R0.reuse, RZ, 0x6 ;  /* 0x0000000003027211 */ /* 0x0c0fe400078f30ff */
[----:B------:R-:W-:Y:S02]  /*00b0*/  LEA.HI R4, R3, R0, RZ, 0x8 ;  /* 0x0000000003047211 */ /* 0x000fe400078f40ff */
[----:B------:R-:W-:Y:S02]  /*00c0*/  LOP3.LUT R3, R2, 0xffffffc0, RZ, 0xc0, !PT ;  /* 0xffffffc002037812 */ /* 0x000fe400078ec0ff */
[----:B------:R-:W-:-:S03]  /*00d0*/  SHF.R.S32.HI R4, RZ, 0x8, R4 ;  /* 0x00000008ff047819 */ /* 0x000fc60000011404 */
[----:B------:R-:W-:-:S04]  /*00e0*/  IMAD.IADD R3, R0, 0x1, -R3 ;  /* 0x0000000100037824 */ /* 0x000fc800078e0a03 */
[----:B------:R-:W-:-:S04]  /*00f0*/  IMAD R4, R4, 0x40, R3 ;  /* 0x0000004004047824 */ /* 0x000fc800078e0203 */
[----:B------:R-:W-:-:S06]  /*0100*/  IMAD.WIDE R4, R4, R13, c[0x0][0x160] ;  /* 0x0000580004047625 */ /* 0x000fcc00078e020d */
[----:B------:R-:W2:Y:S02]  /*0110*/  LDG.E.EL.128 R4, [R4.64] ;  /* 0x0000000404047981 */ /* 0x000ea4000c2e1d00 */
[----:B--2---:R-:W-:Y:S01]  /*0120*/  PRMT R2, R4, 0x7632, R2 ;  /* 0x0000763204027816 */ /* 0x004fe20000000002 */
[C---:B------:R-:W-:Y:S01]  /*0130*/  IMAD.U32 R11, R6.reuse, 0x10000, RZ ;  /* 0x00010000060b7824 */ /* 0x040fe200078e00ff */
[----:B------:R-:W-:Y:S01]  /*0140*/  PRMT R8, R6, 0x7632, R8 ;  /* 0x0000763206087816 */ /* 0x000fe20000000008 */
[----:B------:R-:W-:Y:S01]  /*0150*/  IMAD.U32 R9, R4, 0x10000, RZ ;  /* 0x0001000004097824 */ /* 0x000fe200078e00ff */
[----:B------:R-:W-:Y:S01]  /*0160*/  PRMT R6, R7, 0x7632, R6 ;  /* 0x0000763207067816 */ /* 0x000fe20000000006 */
[----:B------:R-:W-:Y:S01]  /*0170*/  IMAD.U32 R2, R2, 0x10000, RZ ;  /* 0x0001000002027824 */ /* 0x000fe200078e00ff */
[----:B------:R-:W-:Y:S01]  /*0180*/  PRMT R3, R5, 0x7632, R3 ;  /* 0x0000763205037816 */ /* 0x000fe20000000003 */
[----:B------:R-:W-:Y:S01]  /*0190*/  IMAD.U32 R7, R7, 0x10000, RZ ;  /* 0x0001000007077824 */ /* 0x000fe200078e00ff */
[----:B------:R-:W-:Y:S01]  /*01a0*/  SHF.L.U32 R10, R5, 0x10, RZ ;  /* 0x00000010050a7819 */ /* 0x000fe200000006ff */
[----:B------:R-:W-:Y:S01]  /*01b0*/  IMAD.U32 R8, R8, 0x10000, RZ ;  /* 0x0001000008087824 */ /* 0x000fe200078e00ff */
[----:B------:R-:W-:Y:S01]  /*01c0*/  SHF.L.U32 R3, R3, 0x10, RZ ;  /* 0x0000001003037819 */ /* 0x000fe200000006ff */
[----:B------:R-:W-:Y:S01]  /*01d0*/  IMAD.U32 R12, R6, 0x10000, RZ ;  /* 0x00010000060c7824 */ /* 0x000fe200078e00ff */
[----:B------:R-:W-:-:S02]  /*01e0*/  F2FP.BF16.PACK_AB R4, R2, R9 ;  /* 0x000000090204723e */ /* 0x000fc400000010ff */
[----:B------:R-:W-:Y:S01]  /*01f0*/  F2FP.BF16.PACK_AB R5, R3, R10 ;  /* 0x0000000a0305723e */ /* 0x000fe200000010ff */
[----:B------:R-:W-:Y:S01]  /*0200*/  IMAD.WIDE R2, R0, R13, c[0x0][0x168] ;  /* 0x00005a0000027625 */ /* 0x000fe200078e020d */
[----:B------:R-:W-:Y:S02]  /*0210*/  F2FP.BF16.PACK_AB R6, R8, R11 ;  /* 0x0000000b0806723e */ /* 0x000fe400000010ff */
[----:B------:R-:W-:-:S05]  /*0220*/  F2FP.BF16.PACK_AB R7, R12, R7 ;  /* 0x000000070c07723e */ /* 0x000fca00000010ff */
[----:B------:R-:W-:Y:S01]  /*0230*/  STG.E.128 [R2.64], R4 ;  /* 0x0000000402007986 */ /* 0x000fe2000c101d04 */
[----:B------:R-:W-:Y:S05]  /*0240*/  EXIT ;  /* 0x000000000000794d */ /* 0x000fea0003800000 */
.L_x_0:
[----:B------:R-:W-:-:S00]  /*0250*/  BRA `(.L_x_0) ;  /* 0xfffffff000007947 */ /* 0x000fc0000383ffff */
[----:B------:R-:W-:-:S00]  /*0260*/  NOP ;  /* 0x0000000000007918 */ /* 0x000fc00000000000 */
        /* <DEDUP_REMOVED lines=9> */
.L_x_1:
